//
// Generated by NVIDIA NVVM Compiler
//
// Compiler Build ID: CL-36424714
// Cuda compilation tools, release 13.0, V13.0.88
// Based on NVVM 20.0.0
//

.version 9.0
.target sm_100
.address_size 64

	// .globl	_Z11blur_kernelPhS_jj

.visible .entry _Z11blur_kernelPhS_jj(
	.param .u64 .ptr .align 1 _Z11blur_kernelPhS_jj_param_0,
	.param .u64 .ptr .align 1 _Z11blur_kernelPhS_jj_param_1,
	.param .u32 _Z11blur_kernelPhS_jj_param_2,
	.param .u32 _Z11blur_kernelPhS_jj_param_3
)
{
	.reg .pred 	%p<35>;
	.reg .b16 	%rs<4>;
	.reg .b32 	%r<67>;
	.reg .b64 	%rd<25>;

	ld.param.u64 	%rd3, [_Z11blur_kernelPhS_jj_param_0];
	ld.param.u64 	%rd2, [_Z11blur_kernelPhS_jj_param_1];
	ld.param.u32 	%r28, [_Z11blur_kernelPhS_jj_param_2];
	ld.param.u32 	%r29, [_Z11blur_kernelPhS_jj_param_3];
	cvta.to.global.u64 	%rd1, %rd3;
	mov.u32 	%r30, %ntid.y;
	mov.u32 	%r31, %ctaid.y;
	mov.u32 	%r32, %tid.y;
	mad.lo.s32 	%r1, %r30, %r31, %r32;
	mov.u32 	%r33, %ntid.x;
	mov.u32 	%r34, %ctaid.x;
	mov.u32 	%r35, %tid.x;
	mad.lo.s32 	%r2, %r33, %r34, %r35;
	setp.ge.u32 	%p3, %r1, %r29;
	setp.ge.u32 	%p4, %r2, %r28;
	or.pred  	%p5, %p4, %p3;
	@%p5 bra 	$L__BB0_20;
	add.s32 	%r3, %r1, -1;
	add.s32 	%r4, %r2, -1;
	setp.ge.u32 	%p6, %r3, %r29;
	mul.lo.s32 	%r5, %r3, %r28;
	or.b32  	%r37, %r4, %r3;
	setp.lt.s32 	%p7, %r37, 0;
	setp.ge.u32 	%p8, %r4, %r28;
	or.pred  	%p9, %p8, %p6;
	mov.b32 	%r59, 0;
	or.pred  	%p10, %p9, %p7;
	@%p10 bra 	$L__BB0_3;
	add.s32 	%r38, %r4, %r5;
	cvt.u64.u32 	%rd4, %r38;
	add.s64 	%rd5, %rd1, %rd4;
	ld.global.u8 	%r59, [%rd5];
$L__BB0_3:
	setp.ge.u32 	%p11, %r3, %r29;
	or.b32  	%r39, %r2, %r3;
	setp.lt.s32 	%p12, %r39, 0;
	or.pred  	%p13, %p12, %p11;
	@%p13 bra 	$L__BB0_5;
	add.s32 	%r40, %r2, %r5;
	cvt.u64.u32 	%rd6, %r40;
	add.s64 	%rd7, %rd1, %rd6;
	ld.global.u8 	%r41, [%rd7];
	add.s32 	%r59, %r59, %r41;
$L__BB0_5:
	setp.ge.u32 	%p14, %r3, %r29;
	add.s32 	%r10, %r2, 1;
	or.b32  	%r42, %r10, %r3;
	setp.lt.s32 	%p15, %r42, 0;
	setp.ge.u32 	%p16, %r10, %r28;
	or.pred  	%p17, %p16, %p14;
	or.pred  	%p18, %p17, %p15;
	@%p18 bra 	$L__BB0_7;
	add.s32 	%r43, %r10, %r5;
	cvt.u64.u32 	%rd8, %r43;
	add.s64 	%rd9, %rd1, %rd8;
	ld.global.u8 	%r44, [%rd9];
	add.s32 	%r59, %r59, %r44;
$L__BB0_7:
	setp.lt.u32 	%p19, %r4, %r28;
	mul.lo.s32 	%r13, %r1, %r28;
	setp.gt.s32 	%p20, %r2, 0;
	and.pred  	%p1, %p20, %p19;
	not.pred 	%p21, %p1;
	@%p21 bra 	$L__BB0_9;
	add.s32 	%r45, %r4, %r13;
	cvt.u64.u32 	%rd10, %r45;
	add.s64 	%rd11, %rd1, %rd10;
	ld.global.u8 	%r46, [%rd11];
	add.s32 	%r59, %r59, %r46;
$L__BB0_9:
	setp.lt.s32 	%p22, %r2, 0;
	@%p22 bra 	$L__BB0_11;
	add.s32 	%r47, %r2, %r13;
	cvt.u64.u32 	%rd12, %r47;
	add.s64 	%rd13, %rd1, %rd12;
	ld.global.u8 	%r48, [%rd13];
	add.s32 	%r59, %r59, %r48;
$L__BB0_11:
	setp.lt.u32 	%p23, %r10, %r28;
	setp.gt.s32 	%p24, %r2, -2;
	and.pred  	%p2, %p24, %p23;
	not.pred 	%p25, %p2;
	@%p25 bra 	$L__BB0_13;
	add.s32 	%r49, %r10, %r13;
	cvt.u64.u32 	%rd14, %r49;
	add.s64 	%rd15, %rd1, %rd14;
	ld.global.u8 	%r50, [%rd15];
	add.s32 	%r59, %r59, %r50;
$L__BB0_13:
	add.s32 	%r20, %r1, 1;
	setp.ge.u32 	%p26, %r20, %r29;
	add.s32 	%r21, %r13, %r28;
	or.pred  	%p28, %p21, %p26;
	@%p28 bra 	$L__BB0_15;
	add.s32 	%r51, %r4, %r21;
	cvt.u64.u32 	%rd16, %r51;
	add.s64 	%rd17, %rd1, %rd16;
	ld.global.u8 	%r52, [%rd17];
	add.s32 	%r59, %r59, %r52;
$L__BB0_15:
	setp.ge.u32 	%p29, %r20, %r29;
	setp.lt.s32 	%p30, %r2, 0;
	or.pred  	%p31, %p30, %p29;
	@%p31 bra 	$L__BB0_17;
	add.s32 	%r53, %r2, %r21;
	cvt.u64.u32 	%rd18, %r53;
	add.s64 	%rd19, %rd1, %rd18;
	ld.global.u8 	%r54, [%rd19];
	add.s32 	%r59, %r59, %r54;
$L__BB0_17:
	setp.ge.u32 	%p32, %r20, %r29;
	or.pred  	%p34, %p25, %p32;
	@%p34 bra 	$L__BB0_19;
	add.s32 	%r55, %r10, %r21;
	cvt.u64.u32 	%rd20, %r55;
	add.s64 	%rd21, %rd1, %rd20;
	ld.global.u8 	%r56, [%rd21];
	add.s32 	%r59, %r59, %r56;
$L__BB0_19:
	cvt.u16.u32 	%rs1, %r59;
	mul.hi.u16 	%rs2, %rs1, -7281;
	shr.u16 	%rs3, %rs2, 3;
	add.s32 	%r57, %r13, %r2;
	cvt.u64.u32 	%rd22, %r57;
	cvta.to.global.u64 	%rd23, %rd2;
	add.s64 	%rd24, %rd23, %rd22;
	st.global.u8 	[%rd24], %rs3;
$L__BB0_20:
	ret;

}


// ===== COMPILED SASS (sm_100) =====

	.target	sm_100

	.elftype	@"ET_EXEC"


//--------------------- .note.nv.tkinfo           --------------------------
	.section	.note.nv.tkinfo,"",@"SHT_NOTE"
	.sectionflags	@"SHF_NOTE_NV_TKINFO"
	.tkinfo
        /*0018*/ 	.word	0x00000002
        /*0030*/ 	.string	""
        /*0030*/ 	.string	"ptxas"
        /*0030*/ 	.string	"Cuda compilation tools, release 13.0, V13.0.88"
        /*0030*/ 	.string	"Build cuda_13.0.r13.0/compiler.36424714_0"
        /*0030*/ 	.string	"-arch sm_100 -m 64 "



//--------------------- .note.nv.cuinfo           --------------------------
	.section	.note.nv.cuinfo,"",@"SHT_NOTE"
	.sectionflags	@"SHF_NOTE_NV_CUINFO"
        /*0018*/ 	.short	0x0002
        /*001a*/ 	.short	0x0064
        /*001c*/ 	.short	0x0082
	.zero		2


//--------------------- .nv.info                  --------------------------
	.section	.nv.info,"",@"SHT_CUDA_INFO"
	.align	4


	//----- nvinfo : EIATTR_REGCOUNT
	.align		4
        /*0000*/ 	.byte	0x04, 0x2f
        /*0002*/ 	.short	(.L_1 - .L_0)
	.align		4
.L_0:
        /*0004*/ 	.word	index@(_Z11blur_kernelPhS_jj)
        /*0008*/ 	.word	0x0000001c


	//----- nvinfo : EIATTR_FRAME_SIZE
	.align		4
.L_1:
        /*000c*/ 	.byte	0x04, 0x11
        /*000e*/ 	.short	(.L_3 - .L_2)
	.align		4
.L_2:
        /*0010*/ 	.word	index@(_Z11blur_kernelPhS_jj)
        /*0014*/ 	.word	0x00000000


	//----- nvinfo : EIATTR_MIN_STACK_SIZE
	.align		4
.L_3:
        /*0018*/ 	.byte	0x04, 0x12
        /*001a*/ 	.short	(.L_5 - .L_4)
	.align		4
.L_4:
        /*001c*/ 	.word	index@(_Z11blur_kernelPhS_jj)
        /*0020*/ 	.word	0x00000000
.L_5:


//--------------------- .nv.compat                --------------------------
	.section	.nv.compat,"",@"SHT_CUDA_COMPAT_INFO"
	.align	4
        /*0000*/ 	.byte	0x02, 0x09, 0x00, 0x00, 0x02, 0x02, 0x01, 0x00, 0x02, 0x05, 0x05, 0x00, 0x03, 0x07, 0x01, 0x01
        /*0010*/ 	.byte	0x02, 0x03, 0x00, 0x00, 0x02, 0x06, 0x01, 0x00, 0x04, 0x0b, 0x08, 0x00, 0x09, 0x00, 0x00, 0x00
        /*0020*/ 	.byte	0x00, 0x00, 0x00, 0x00


//--------------------- .nv.info._Z11blur_kernelPhS_jj --------------------------
	.section	.nv.info._Z11blur_kernelPhS_jj,"",@"SHT_CUDA_INFO"
	.sectionflags	@""
	.align	4


	//----- nvinfo : EIATTR_CUDA_API_VERSION
	.align		4
        /*0000*/ 	.byte	0x04, 0x37
        /*0002*/ 	.short	(.L_7 - .L_6)
.L_6:
        /*0004*/ 	.word	0x00000082


	//----- nvinfo : EIATTR_KPARAM_INFO
	.align		4
.L_7:
        /*0008*/ 	.byte	0x04, 0x17
        /*000a*/ 	.short	(.L_9 - .L_8)
.L_8:
        /*000c*/ 	.word	0x00000000
        /*0010*/ 	.short	0x0003
        /*0012*/ 	.short	0x0014
        /*0014*/ 	.byte	0x00, 0xf0, 0x11, 0x00


	//----- nvinfo : EIATTR_KPARAM_INFO
	.align		4
.L_9:
        /*0018*/ 	.byte	0x04, 0x17
        /*001a*/ 	.short	(.L_11 - .L_10)
.L_10:
        /*001c*/ 	.word	0x00000000
        /*0020*/ 	.short	0x0002
        /*0022*/ 	.short	0x0010
        /*0024*/ 	.byte	0x00, 0xf0, 0x11, 0x00


	//----- nvinfo : EIATTR_KPARAM_INFO
	.align		4
.L_11:
        /*0028*/ 	.byte	0x04, 0x17
        /*002a*/ 	.short	(.L_13 - .L_12)
.L_12:
        /*002c*/ 	.word	0x00000000
        /*0030*/ 	.short	0x0001
        /*0032*/ 	.short	0x0008
        /*0034*/ 	.byte	0x00, 0xf5, 0x21, 0x00


	//----- nvinfo : EIATTR_KPARAM_INFO
	.align		4
.L_13:
        /*0038*/ 	.byte	0x04, 0x17
        /*003a*/ 	.short	(.L_15 - .L_14)
.L_14:
        /*003c*/ 	.word	0x00000000
        /*0040*/ 	.short	0x0000
        /*0042*/ 	.short	0x0000
        /*0044*/ 	.byte	0x00, 0xf5, 0x21, 0x00


	//----- nvinfo : EIATTR_SPARSE_MMA_MASK
	.align		4
.L_15:
        /*0048*/ 	.byte	0x03, 0x50
        /*004a*/ 	.short	0x0000


	//----- nvinfo : EIATTR_MAXREG_COUNT
	.align		4
        /*004c*/ 	.byte	0x03, 0x1b
        /*004e*/ 	.short	0x00ff


	//----- nvinfo : EIATTR_MERCURY_ISA_VERSION
	.align		4
        /*0050*/ 	.byte	0x03, 0x5f
        /*0052*/ 	.short	0x0101


	//----- nvinfo : EIATTR_VRC_CTA_INIT_COUNT
	.align		4
        /*0054*/ 	.byte	0x02, 0x4a
	.zero		1
	.zero		1


	//----- nvinfo : EIATTR_EXIT_INSTR_OFFSETS
	.align		4
        /*0058*/ 	.byte	0x04, 0x1c
        /*005a*/ 	.short	(.L_17 - .L_16)


	//   ....[0]....
.L_16:
        /*005c*/ 	.word	0x000000c0


	//   ....[1]....
        /*0060*/ 	.word	0x00000640


	//----- nvinfo : EIATTR_CBANK_PARAM_SIZE
	.align		4
.L_17:
        /*0064*/ 	.byte	0x03, 0x19
        /*0066*/ 	.short	0x0018


	//----- nvinfo : EIATTR_PARAM_CBANK
	.align		4
        /*0068*/ 	.byte	0x04, 0x0a
        /*006a*/ 	.short	(.L_19 - .L_18)
	.align		4
.L_18:
        /*006c*/ 	.word	index@(.nv.constant0._Z11blur_kernelPhS_jj)
        /*0070*/ 	.short	0x0380
        /*0072*/ 	.short	0x0018


	//----- nvinfo : EIATTR_SW_WAR
	.align		4
.L_19:
        /*0074*/ 	.byte	0x04, 0x36
        /*0076*/ 	.short	(.L_21 - .L_20)
.L_20:
        /*0078*/ 	.word	0x00000008
.L_21:


//--------------------- .nv.callgraph             --------------------------
	.section	.nv.callgraph,"",@"SHT_CUDA_CALLGRAPH"
	.align	4
	.sectionentsize	8
	.align		4
        /*0000*/ 	.word	0x00000000
	.align		4
        /*0004*/ 	.word	0xffffffff
	.align		4
        /*0008*/ 	.word	0x00000000
	.align		4
        /*000c*/ 	.word	0xfffffffe
	.align		4
        /*0010*/ 	.word	0x00000000
	.align		4
        /*0014*/ 	.word	0xfffffffd
	.align		4
        /*0018*/ 	.word	0x00000000
	.align		4
        /*001c*/ 	.word	0xfffffffc


//--------------------- .text._Z11blur_kernelPhS_jj --------------------------
	.section	.text._Z11blur_kernelPhS_jj,"ax",@progbits
	.align	128
        .global         _Z11blur_kernelPhS_jj
        .type           _Z11blur_kernelPhS_jj,@function
        .size           _Z11blur_kernelPhS_jj,(.L_x_1 - _Z11blur_kernelPhS_jj)
        .other          _Z11blur_kernelPhS_jj,@"STO_CUDA_ENTRY STV_DEFAULT"
_Z11blur_kernelPhS_jj:
.text._Z11blur_kernelPhS_jj:
[----:B------:R-:W-:Y:S01]  /*0000*/  LDC R1, c[0x0][0x37c] ;  /* 0x0000df00ff017b82 */ /* 0x000fe20000000800 */
[----:B------:R-:W0:Y:S07]  /*0010*/  S2R R20, SR_CTAID.Y ;  /* 0x0000000000147919 */ /* 0x000e2e0000002600 */
[----:B------:R-:W1:Y:S01]  /*0020*/  LDC.64 R2, c[0x0][0x390] ;  /* 0x0000e400ff027b82 */ /* 0x000e620000000a00 */
[----:B------:R-:W0:Y:S01]  /*0030*/  LDCU UR4, c[0x0][0x364] ;  /* 0x00006c80ff0477ac */ /* 0x000e220008000800 */
[----:B------:R-:W0:Y:S01]  /*0040*/  S2R R5, SR_TID.Y ;  /* 0x0000000000057919 */ /* 0x000e220000002200 */
[----:B------:R-:W2:Y:S01]  /*0050*/  LDCU UR5, c[0x0][0x360] ;  /* 0x00006c00ff0577ac */ /* 0x000ea20008000800 */
[----:B------:R-:W2:Y:S01]  /*0060*/  S2R R21, SR_CTAID.X ;  /* 0x0000000000157919 */ /* 0x000ea20000002500 */
[----:B------:R-:W2:Y:S01]  /*0070*/  S2R R0, SR_TID.X ;  /* 0x0000000000007919 */ /* 0x000ea20000002100 */
[----:B0-----:R-:W-:-:S05]  /*0080*/  IMAD R20, R20, UR4, R5 ;  /* 0x0000000414147c24 */ /* 0x001fca000f8e0205 */
[----:B-1----:R-:W-:Y:S01]  /*0090*/  ISETP.GE.U32.AND P0, PT, R20, R3, PT ;  /* 0x000000031400720c */ /* 0x002fe20003f06070 */
[----:B--2---:R-:W-:-:S05]  /*00a0*/  IMAD R21, R21, UR5, R0 ;  /* 0x0000000515157c24 */ /* 0x004fca000f8e0200 */
[----:B------:R-:W-:-:S13]  /*00b0*/  ISETP.GE.U32.OR P0, PT, R21, R2, P0 ;  /* 0x000000021500720c */ /* 0x000fda0000706470 */
[----:B------:R-:W-:Y:S05]  /*00c0*/  @P0 EXIT ;  /* 0x000000000000094d */ /* 0x000fea0003800000 */
[----:B------:R-:W-:Y:S01]  /*00d0*/  VIADD R4, R20, 0xffffffff ;  /* 0xffffffff14047836 */ /* 0x000fe20000000000 */
[----:B------:R-:W0:Y:S01]  /*00e0*/  LDCU.64 UR4, c[0x0][0x358] ;  /* 0x00006b00ff0477ac */ /* 0x000e220008000a00 */
[----:B------:R-:W-:-:S03]  /*00f0*/  VIADD R23, R21, 0xffffffff ;  /* 0xffffffff15177836 */ /* 0x000fc60000000000 */
[----:B------:R-:W-:Y:S01]  /*0100*/  ISETP.GE.U32.AND P0, PT, R4, R3, PT ;  /* 0x000000030400720c */ /* 0x000fe20003f06070 */
[C---:B------:R-:W-:Y:S01]  /*0110*/  VIADD R19, R21.reuse, 0x1 ;  /* 0x0000000115137836 */ /* 0x040fe20000000000 */
[CC--:B------:R-:W-:Y:S02]  /*0120*/  LOP3.LUT R5, R21.reuse, R4.reuse, RZ, 0xfc, !PT ;  /* 0x0000000415057212 */ /* 0x0c0fe400078efcff */
[----:B------:R-:W-:Y:S01]  /*0130*/  ISETP.GE.AND P6, PT, R21, RZ, PT ;  /* 0x000000ff1500720c */ /* 0x000fe20003fc6270 */
[----:B------:R-:W-:Y:S01]  /*0140*/  VIADD R16, R20, 0x1 ;  /* 0x0000000114107836 */ /* 0x000fe20000000000 */
[C---:B------:R-:W-:Y:S01]  /*0150*/  LOP3.LUT R0, R23.reuse, R4, RZ, 0xfc, !PT ;  /* 0x0000000417007212 */ /* 0x040fe200078efcff */
[----:B------:R-:W1:Y:S01]  /*0160*/  LDCU.64 UR6, c[0x0][0x388] ;  /* 0x00007100ff0677ac */ /* 0x000e620008000a00 */
[----:B------:R-:W-:Y:S02]  /*0170*/  ISETP.GE.U32.OR P1, PT, R23, R2, P0 ;  /* 0x000000021700720c */ /* 0x000fe40000726470 */
[----:B------:R-:W-:-:S02]  /*0180*/  ISETP.LT.OR P4, PT, R5, RZ, P0 ;  /* 0x000000ff0500720c */ /* 0x000fc40000781670 */
[----:B------:R-:W-:Y:S01]  /*0190*/  ISETP.LT.OR P1, PT, R0, RZ, P1 ;  /* 0x000000ff0000720c */ /* 0x000fe20000f21670 */
[----:B------:R-:W-:-:S04]  /*01a0*/  IMAD.MOV.U32 R0, RZ, RZ, RZ ;  /* 0x000000ffff007224 */ /* 0x000fc800078e00ff */
[----:B------:R-:W2:Y:S06]  /*01b0*/  @P6 LDC.64 R14, c[0x0][0x380] ;  /* 0x0000e000ff0e6b82 */ /* 0x000eac0000000a00 */
[CC--:B------:R-:W-:Y:S02]  /*01c0*/  @!P4 IMAD R11, R4.reuse, R2.reuse, R21 ;  /* 0x00000002040bc224 */ /* 0x0c0fe400078e0215 */
[----:B------:R-:W3:Y:S01]  /*01d0*/  @!P4 LDC.64 R12, c[0x0][0x380] ;  /* 0x0000e000ff0ccb82 */ /* 0x000ee20000000a00 */
[----:B------:R-:W-:-:S07]  /*01e0*/  @!P1 IMAD R9, R4, R2, R23 ;  /* 0x0000000204099224 */ /* 0x000fce00078e0217 */
[----:B------:R-:W4:Y:S01]  /*01f0*/  @!P1 LDC.64 R6, c[0x0][0x380] ;  /* 0x0000e000ff069b82 */ /* 0x000f220000000a00 */
[----:B---3--:R-:W-:-:S05]  /*0200*/  @!P4 IADD3 R10, P3, PT, R11, R12, RZ ;  /* 0x0000000c0b0ac210 */ /* 0x008fca0007f7e0ff */
[----:B------:R-:W-:Y:S01]  /*0210*/  @!P4 IMAD.X R11, RZ, RZ, R13, P3 ;  /* 0x000000ffff0bc224 */ /* 0x000fe200018e060d */
[----:B----4-:R-:W-:-:S04]  /*0220*/  @!P1 IADD3 R8, P2, PT, R9, R6, RZ ;  /* 0x0000000609089210 */ /* 0x010fc80007f5e0ff */
[----:B0-----:R0:W3:Y:S01]  /*0230*/  @!P4 LDG.E.U8 R5, desc[UR4][R10.64] ;  /* 0x000000040a05c981 */ /* 0x0010e2000c1e1100 */
[----:B------:R-:W-:-:S05]  /*0240*/  @!P1 IMAD.X R9, RZ, RZ, R7, P2 ;  /* 0x000000ffff099224 */ /* 0x000fca00010e0607 */
[----:B------:R4:W3:Y:S01]  /*0250*/  @!P1 LDG.E.U8 R0, desc[UR4][R8.64] ;  /* 0x0000000408009981 */ /* 0x0008e2000c1e1100 */
[C---:B------:R-:W-:Y:S02]  /*0260*/  LOP3.LUT R6, R19.reuse, R4, RZ, 0xfc, !PT ;  /* 0x0000000413067212 */ /* 0x040fe400078efcff */
[-C--:B------:R-:W-:Y:S02]  /*0270*/  ISETP.GE.U32.OR P3, PT, R19, R2.reuse, P0 ;  /* 0x000000021300720c */ /* 0x080fe40000766470 */
[-C--:B------:R-:W-:Y:S02]  /*0280*/  ISETP.GE.U32.AND P2, PT, R23, R2.reuse, PT ;  /* 0x000000021700720c */ /* 0x080fe40003f46070 */
[----:B------:R-:W-:Y:S02]  /*0290*/  ISETP.LT.OR P3, PT, R6, RZ, P3 ;  /* 0x000000ff0600720c */ /* 0x000fe40001f61670 */
[----:B------:R-:W-:Y:S02]  /*02a0*/  ISETP.GT.AND P2, PT, R21, RZ, !P2 ;  /* 0x000000ff1500720c */ /* 0x000fe40005744270 */
[----:B------:R-:W-:-:S04]  /*02b0*/  ISETP.GE.U32.AND P1, PT, R19, R2, PT ;  /* 0x000000021300720c */ /* 0x000fc80003f26070 */
[----:B------:R-:W-:-:S05]  /*02c0*/  ISETP.GT.AND P1, PT, R21, -0x2, !P1 ;  /* 0xfffffffe1500780c */ /* 0x000fca0004f24270 */
[----:B------:R-:W5:Y:S01]  /*02d0*/  @!P3 LDC.64 R6, c[0x0][0x380] ;  /* 0x0000e000ff06bb82 */ /* 0x000f620000000a00 */
[----:B------:R-:W-:-:S07]  /*02e0*/  ISETP.GE.U32.OR P5, PT, R16, R3, !P2 ;  /* 0x000000031000720c */ /* 0x000fce00057a6470 */
[----:B0-----:R-:W0:Y:S01]  /*02f0*/  @P2 LDC.64 R10, c[0x0][0x380] ;  /* 0x0000e000ff0a2b82 */ /* 0x001e220000000a00 */
[----:B------:R-:W-:Y:S01]  /*0300*/  ISETP.GE.U32.AND P0, PT, R16, R3, PT ;  /* 0x000000031000720c */ /* 0x000fe20003f06070 */
[----:B----4-:R-:W-:-:S03]  /*0310*/  @!P3 IMAD R9, R4, R2, R19 ;  /* 0x000000020409b224 */ /* 0x010fc600078e0213 */
[----:B------:R-:W-:-:S03]  /*0320*/  ISETP.LT.OR P0, PT, R21, RZ, P0 ;  /* 0x000000ff1500720c */ /* 0x000fc60000701670 */
[----:B------:R-:W4:Y:S01]  /*0330*/  @P1 LDC.64 R12, c[0x0][0x380] ;  /* 0x0000e000ff0c1b82 */ /* 0x000f220000000a00 */
[CC--:B------:R-:W-:Y:S02]  /*0340*/  @P2 IMAD R17, R20.reuse, R2.reuse, R23 ;  /* 0x0000000214112224 */ /* 0x0c0fe400078e0217 */
[----:B------:R-:W-:Y:S01]  /*0350*/  @P1 IMAD R25, R20, R2, R19 ;  /* 0x0000000214191224 */ /* 0x000fe200078e0213 */
[----:B------:R-:W-:Y:S01]  /*0360*/  P2R R18, PR, RZ, 0x8 ;  /* 0x00000008ff127803 */ /* 0x000fe20000000000 */
[----:B---3--:R-:W-:Y:S01]  /*0370*/  @!P4 IMAD.IADD R0, R0, 0x1, R5 ;  /* 0x000000010000c824 */ /* 0x008fe200078e0205 */
[----:B-----5:R-:W-:Y:S02]  /*0380*/  @!P3 IADD3 R6, P4, PT, R9, R6, RZ ;  /* 0x000000060906b210 */ /* 0x020fe40007f9e0ff */
[----:B------:R-:W3:Y:S03]  /*0390*/  @!P5 LDC.64 R4, c[0x0][0x380] ;  /* 0x0000e000ff04db82 */ /* 0x000ee60000000a00 */
[----:B------:R-:W-:Y:S01]  /*03a0*/  @!P3 IMAD.X R7, RZ, RZ, R7, P4 ;  /* 0x000000ffff07b224 */ /* 0x000fe200020e0607 */
[----:B0-----:R-:W-:Y:S01]  /*03b0*/  @P2 IADD3 R10, P4, PT, R17, R10, RZ ;  /* 0x0000000a110a2210 */ /* 0x001fe20007f9e0ff */
[----:B------:R-:W-:-:S03]  /*03c0*/  IMAD R17, R20, R2, R21 ;  /* 0x0000000214117224 */ /* 0x000fc600078e0215 */
[----:B------:R-:W0:Y:S01]  /*03d0*/  @!P0 LDC.64 R8, c[0x0][0x380] ;  /* 0x0000e000ff088b82 */ /* 0x000e220000000a00 */
[----:B------:R-:W-:Y:S01]  /*03e0*/  @P2 IMAD.X R11, RZ, RZ, R11, P4 ;  /* 0x000000ffff0b2224 */ /* 0x000fe200020e060b */
[----:B--2---:R-:W-:Y:S01]  /*03f0*/  @P6 IADD3 R14, P4, PT, R17, R14, RZ ;  /* 0x0000000e110e6210 */ /* 0x004fe20007f9e0ff */
[----:B------:R-:W-:-:S04]  /*0400*/  IMAD R2, R20, R2, R2 ;  /* 0x0000000214027224 */ /* 0x000fc800078e0202 */
[----:B------:R-:W-:Y:S01]  /*0410*/  @P6 IMAD.X R15, RZ, RZ, R15, P4 ;  /* 0x000000ffff0f6224 */ /* 0x000fe200020e060f */
[----:B----4-:R-:W-:Y:S01]  /*0420*/  @P1 IADD3 R12, P4, PT, R25, R12, RZ ;  /* 0x0000000c190c1210 */ /* 0x010fe20007f9e0ff */
[----:B------:R-:W-:Y:S01]  /*0430*/  @!P5 IMAD.IADD R23, R23, 0x1, R2 ;  /* 0x000000011717d824 */ /* 0x000fe200078e0202 */
[----:B------:R-:W-:Y:S01]  /*0440*/  @!P0 IADD3 R21, PT, PT, R21, R2, RZ ;  /* 0x0000000215158210 */ /* 0x000fe20007ffe0ff */
[----:B------:R-:W2:Y:S02]  /*0450*/  @P2 LDG.E.U8 R11, desc[UR4][R10.64] ;  /* 0x000000040a0b2981 */ /* 0x000ea4000c1e1100 */
[----:B------:R-:W-:Y:S01]  /*0460*/  @P1 IMAD.X R13, RZ, RZ, R13, P4 ;  /* 0x000000ffff0d1224 */ /* 0x000fe200020e060d */
[----:B---3--:R-:W-:Y:S01]  /*0470*/  @!P5 IADD3 R4, P4, PT, R23, R4, RZ ;  /* 0x000000041704d210 */ /* 0x008fe20007f9e0ff */
[----:B------:R-:W3:Y:S04]  /*0480*/  @P6 LDG.E.U8 R15, desc[UR4][R14.64] ;  /* 0x000000040e0f6981 */ /* 0x000ee8000c1e1100 */
[----:B------:R-:W-:Y:S01]  /*0490*/  @!P5 IMAD.X R5, RZ, RZ, R5, P4 ;  /* 0x000000ffff05d224 */ /* 0x000fe200020e0605 */
[----:B------:R-:W4:Y:S01]  /*04a0*/  @P1 LDG.E.U8 R13, desc[UR4][R12.64] ;  /* 0x000000040c0d1981 */ /* 0x000f22000c1e1100 */
[----:B0-----:R-:W-:-:S04]  /*04b0*/  @!P0 IADD3 R8, P4, PT, R21, R8, RZ ;  /* 0x0000000815088210 */ /* 0x001fc80007f9e0ff */
[----:B------:R-:W5:Y:S01]  /*04c0*/  @!P5 LDG.E.U8 R5, desc[UR4][R4.64] ;  /* 0x000000040405d981 */ /* 0x000f62000c1e1100 */
[----:B------:R-:W-:Y:S01]  /*04d0*/  @!P0 IMAD.X R9, RZ, RZ, R9, P4 ;  /* 0x000000ffff098224 */ /* 0x000fe200020e0609 */
[----:B------:R-:W-:-:S05]  /*04e0*/  ISETP.GE.U32.OR P4, PT, R16, R3, !P1 ;  /* 0x000000031000720c */ /* 0x000fca0004f86470 */
[----:B------:R-:W5:Y:S08]  /*04f0*/  @!P0 LDG.E.U8 R9, desc[UR4][R8.64] ;  /* 0x0000000408098981 */ /* 0x000f70000c1e1100 */
[----:B------:R-:W0:Y:S01]  /*0500*/  @!P4 LDC.64 R20, c[0x0][0x380] ;  /* 0x0000e000ff14cb82 */ /* 0x000e220000000a00 */
[----:B------:R-:W-:-:S05]  /*0510*/  @!P4 IMAD.IADD R3, R19, 0x1, R2 ;  /* 0x000000011303c824 */ /* 0x000fca00078e0202 */
[----:B0-----:R-:W-:-:S05]  /*0520*/  @!P4 IADD3 R2, P3, PT, R3, R20, RZ ;  /* 0x000000140302c210 */ /* 0x001fca0007f7e0ff */
[----:B------:R-:W-:Y:S01]  /*0530*/  @!P4 IMAD.X R3, RZ, RZ, R21, P3 ;  /* 0x000000ffff03c224 */ /* 0x000fe200018e0615 */
[----:B------:R-:W-:-:S05]  /*0540*/  ISETP.NE.AND P3, PT, R18, RZ, PT ;  /* 0x000000ff1200720c */ /* 0x000fca0003f65270 */
[----:B------:R-:W5:Y:S08]  /*0550*/  @!P4 LDG.E.U8 R3, desc[UR4][R2.64] ;  /* 0x000000040203c981 */ /* 0x000f70000c1e1100 */
[----:B------:R-:W2:Y:S02]  /*0560*/  @!P3 LDG.E.U8 R7, desc[UR4][R6.64] ;  /* 0x000000040607b981 */ /* 0x000ea4000c1e1100 */
[----:B--2---:R-:W-:-:S04]  /*0570*/  @!P3 IMAD.IADD R0, R0, 0x1, R7 ;  /* 0x000000010000b824 */ /* 0x004fc800078e0207 */
[----:B------:R-:W-:-:S05]  /*0580*/  @P2 IMAD.IADD R0, R0, 0x1, R11 ;  /* 0x0000000100002824 */ /* 0x000fca00078e020b */
[----:B---3--:R-:W-:-:S05]  /*0590*/  @P6 IADD3 R0, PT, PT, R0, R15, RZ ;  /* 0x0000000f00006210 */ /* 0x008fca0007ffe0ff */
[----:B----4-:R-:W-:-:S04]  /*05a0*/  @P1 IMAD.IADD R0, R0, 0x1, R13 ;  /* 0x0000000100001824 */ /* 0x010fc800078e020d */
[----:B-----5:R-:W-:-:S04]  /*05b0*/  @!P5 IMAD.IADD R0, R0, 0x1, R5 ;  /* 0x000000010000d824 */ /* 0x020fc800078e0205 */
[----:B------:R-:W-:-:S04]  /*05c0*/  @!P0 IMAD.IADD R0, R0, 0x1, R9 ;  /* 0x0000000100008824 */ /* 0x000fc800078e0209 */
[----:B------:R-:W-:-:S05]  /*05d0*/  @!P4 IMAD.IADD R0, R0, 0x1, R3 ;  /* 0x000000010000c824 */ /* 0x000fca00078e0203 */
[----:B------:R-:W-:Y:S02]  /*05e0*/  LOP3.LUT R0, R0, 0xffff, RZ, 0xc0, !PT ;  /* 0x0000ffff00007812 */ /* 0x000fe400078ec0ff */
[----:B-1----:R-:W-:-:S03]  /*05f0*/  IADD3 R4, P0, PT, R17, UR6, RZ ;  /* 0x0000000611047c10 */ /* 0x002fc6000ff1e0ff */
[----:B------:R-:W-:Y:S02]  /*0600*/  IMAD R0, R0, 0xe38f, RZ ;  /* 0x0000e38f00007824 */ /* 0x000fe400078e02ff */
[----:B------:R-:W-:-:S03]  /*0610*/  IMAD.X R5, RZ, RZ, UR7, P0 ;  /* 0x00000007ff057e24 */ /* 0x000fc600080e06ff */
[----:B------:R-:W-:-:S05]  /*0620*/  SHF.R.U32.HI R3, RZ, 0x13, R0 ;  /* 0x00000013ff037819 */ /* 0x000fca0000011600 */
[----:B------:R-:W-:Y:S01]  /*0630*/  STG.E.U8 desc[UR4][R4.64], R3 ;  /* 0x0000000304007986 */ /* 0x000fe2000c101104 */
[----:B------:R-:W-:Y:S05]  /*0640*/  EXIT ;  /* 0x000000000000794d */ /* 0x000fea0003800000 */
.L_x_0:
[----:B------:R-:W-:-:S00]  /*0650*/  BRA `(.L_x_0) ;  /* 0xfffffffc00fc7947 */ /* 0x000fc0000383ffff */
[----:B------:R-:W-:-:S00]  /*0660*/  NOP ;  /* 0x0000000000007918 */ /* 0x000fc00000000000 */
        /* <DEDUP_REMOVED lines=9> */
.L_x_1:


//--------------------- .nv.shared.reserved.0     --------------------------
	.section	.nv.shared.reserved.0,"aw",@nobits
	.weak		__nv_reservedSMEM_offset_0_alias
	.size		__nv_reservedSMEM_offset_0_alias, 0, 64
	.other		__nv_reservedSMEM_offset_0_alias,@"STO_CUDA_RESERVED_SHARED STV_DEFAULT"
__nv_reservedSMEM_offset_0_alias:
	.zero		0
	.zero		64


//--------------------- .nv.constant0._Z11blur_kernelPhS_jj --------------------------
	.section	.nv.constant0._Z11blur_kernelPhS_jj,"a",@progbits
	.sectionflags	@""
	.align	4
.nv.constant0._Z11blur_kernelPhS_jj:
	.zero		920


//--------------------- SYMBOLS --------------------------

	.type		.nv.reservedSmem.offset0,@object
	.size		.nv.reservedSmem.offset0,0x4
